//
// Generated by NVIDIA NVVM Compiler
//
// Compiler Build ID: CL-36424714
// Cuda compilation tools, release 13.0, V13.0.88
// Based on NVVM 20.0.0
//

.version 9.0
.target sm_100
.address_size 64

	// .globl	_Z15armNumbWithCudaPi
.extern .func  (.param .b32 func_retval0) vprintf
(
	.param .b64 vprintf_param_0,
	.param .b64 vprintf_param_1
)
;
.global .align 1 .b8 $str[5] = {37, 100, 32, 32};

.visible .entry _Z15armNumbWithCudaPi(
	.param .u64 .ptr .align 1 _Z15armNumbWithCudaPi_param_0
)
{
	.local .align 8 .b8 	__local_depot0[8];
	.reg .b64 	%SP;
	.reg .b64 	%SPL;
	.reg .pred 	%p<2>;
	.reg .b32 	%r<27>;
	.reg .b64 	%rd<9>;

	mov.u64 	%SPL, __local_depot0;
	cvta.local.u64 	%SP, %SPL;
	ld.param.u64 	%rd1, [_Z15armNumbWithCudaPi_param_0];
	cvta.to.global.u64 	%rd2, %rd1;
	mov.u32 	%r2, %tid.x;
	mul.wide.u32 	%rd3, %r2, 4;
	add.s64 	%rd4, %rd2, %rd3;
	ld.global.u32 	%r1, [%rd4];
	mul.hi.s32 	%r3, %r1, 1374389535;
	shr.u32 	%r4, %r3, 31;
	shr.s32 	%r5, %r3, 5;
	add.s32 	%r6, %r5, %r4;
	mul.hi.s32 	%r7, %r1, 1717986919;
	shr.u32 	%r8, %r7, 31;
	shr.s32 	%r9, %r7, 2;
	add.s32 	%r10, %r9, %r8;
	mul.hi.s32 	%r11, %r10, 1717986919;
	shr.u32 	%r12, %r11, 31;
	shr.s32 	%r13, %r11, 2;
	add.s32 	%r14, %r13, %r12;
	mul.lo.s32 	%r15, %r14, 10;
	sub.s32 	%r16, %r10, %r15;
	mul.lo.s32 	%r17, %r10, 10;
	sub.s32 	%r18, %r1, %r17;
	mul.lo.s32 	%r19, %r6, %r6;
	mul.lo.s32 	%r20, %r19, %r6;
	mul.lo.s32 	%r21, %r16, %r16;
	mul.lo.s32 	%r22, %r18, %r18;
	mad.lo.s32 	%r23, %r22, %r18, %r20;
	mad.lo.s32 	%r24, %r21, %r16, %r23;
	setp.ne.s32 	%p1, %r24, %r1;
	@%p1 bra 	$L__BB0_2;
	add.u64 	%rd5, %SP, 0;
	add.u64 	%rd6, %SPL, 0;
	st.local.u32 	[%rd6], %r1;
	mov.u64 	%rd7, $str;
	cvta.global.u64 	%rd8, %rd7;
	{ // callseq 0, 0
	.param .b64 param0;
	st.param.b64 	[param0], %rd8;
	.param .b64 param1;
	st.param.b64 	[param1], %rd5;
	.param .b32 retval0;
	call.uni (retval0), 
	vprintf, 
	(
	param0, 
	param1
	);
	ld.param.b32 	%r25, [retval0];
	} // callseq 0
$L__BB0_2:
	ret;

}


// ===== COMPILED SASS (sm_100) =====

	.target	sm_100

	.elftype	@"ET_EXEC"


//--------------------- .note.nv.tkinfo           --------------------------
	.section	.note.nv.tkinfo,"",@"SHT_NOTE"
	.sectionflags	@"SHF_NOTE_NV_TKINFO"
	.tkinfo
        /*0018*/ 	.word	0x00000002
        /*0030*/ 	.string	""
        /*0030*/ 	.string	"ptxas"
        /*0030*/ 	.string	"Cuda compilation tools, release 13.0, V13.0.88"
        /*0030*/ 	.string	"Build cuda_13.0.r13.0/compiler.36424714_0"
        /*0030*/ 	.string	"-arch sm_100 -m 64 "



//--------------------- .note.nv.cuinfo           --------------------------
	.section	.note.nv.cuinfo,"",@"SHT_NOTE"
	.sectionflags	@"SHF_NOTE_NV_CUINFO"
        /*0018*/ 	.short	0x0002
        /*001a*/ 	.short	0x0064
        /*001c*/ 	.short	0x0082
	.zero		2


//--------------------- .nv.info                  --------------------------
	.section	.nv.info,"",@"SHT_CUDA_INFO"
	.align	4


	//----- nvinfo : EIATTR_REGCOUNT
	.align		4
        /*0000*/ 	.byte	0x04, 0x2f
        /*0002*/ 	.short	(.L_2 - .L_1)
	.align		4
.L_1:
        /*0004*/ 	.word	index@(_Z15armNumbWithCudaPi)
        /*0008*/ 	.word	0x00000018


	//----- nvinfo : EIATTR_FRAME_SIZE
	.align		4
.L_2:
        /*000c*/ 	.byte	0x04, 0x11
        /*000e*/ 	.short	(.L_4 - .L_3)
	.align		4
.L_3:
        /*0010*/ 	.word	index@(_Z15armNumbWithCudaPi)
        /*0014*/ 	.word	0x00000008


	//----- nvinfo : EIATTR_MIN_STACK_SIZE
	.align		4
.L_4:
        /*0018*/ 	.byte	0x04, 0x12
        /*001a*/ 	.short	(.L_6 - .L_5)
	.align		4
.L_5:
        /*001c*/ 	.word	index@(_Z15armNumbWithCudaPi)
        /*0020*/ 	.word	0x00000008
.L_6:


//--------------------- .nv.compat                --------------------------
	.section	.nv.compat,"",@"SHT_CUDA_COMPAT_INFO"
	.align	4
        /*0000*/ 	.byte	0x02, 0x09, 0x00, 0x00, 0x02, 0x02, 0x01, 0x00, 0x02, 0x05, 0x05, 0x00, 0x03, 0x07, 0x01, 0x01
        /*0010*/ 	.byte	0x02, 0x03, 0x00, 0x00, 0x02, 0x06, 0x01, 0x00, 0x04, 0x0b, 0x08, 0x00, 0x09, 0x00, 0x00, 0x00
        /*0020*/ 	.byte	0x00, 0x00, 0x00, 0x00


//--------------------- .nv.info._Z15armNumbWithCudaPi --------------------------
	.section	.nv.info._Z15armNumbWithCudaPi,"",@"SHT_CUDA_INFO"
	.sectionflags	@""
	.align	4


	//----- nvinfo : EIATTR_CUDA_API_VERSION
	.align		4
        /*0000*/ 	.byte	0x04, 0x37
        /*0002*/ 	.short	(.L_8 - .L_7)
.L_7:
        /*0004*/ 	.word	0x00000082


	//----- nvinfo : EIATTR_KPARAM_INFO
	.align		4
.L_8:
        /*0008*/ 	.byte	0x04, 0x17
        /*000a*/ 	.short	(.L_10 - .L_9)
.L_9:
        /*000c*/ 	.word	0x00000000
        /*0010*/ 	.short	0x0000
        /*0012*/ 	.short	0x0000
        /*0014*/ 	.byte	0x00, 0xf5, 0x21, 0x00


	//----- nvinfo : EIATTR_SPARSE_MMA_MASK
	.align		4
.L_10:
        /*0018*/ 	.byte	0x03, 0x50
        /*001a*/ 	.short	0x0000


	//----- nvinfo : EIATTR_MAXREG_COUNT
	.align		4
        /*001c*/ 	.byte	0x03, 0x1b
        /*001e*/ 	.short	0x00ff


	//----- nvinfo : EIATTR_EXTERNS
	.align		4
        /*0020*/ 	.byte	0x04, 0x0f
        /*0022*/ 	.short	(.L_12 - .L_11)


	//   ....[0]....
	.align		4
.L_11:
        /*0024*/ 	.word	index@(vprintf)


	//----- nvinfo : EIATTR_MERCURY_ISA_VERSION
	.align		4
.L_12:
        /*0028*/ 	.byte	0x03, 0x5f
        /*002a*/ 	.short	0x0101


	//----- nvinfo : EIATTR_VRC_CTA_INIT_COUNT
	.align		4
        /*002c*/ 	.byte	0x02, 0x4a
	.zero		1
	.zero		1


	//----- nvinfo : EIATTR_SYSCALL_OFFSETS
	.align		4
        /*0030*/ 	.byte	0x04, 0x46
        /*0032*/ 	.short	(.L_14 - .L_13)


	//   ....[0]....
.L_13:
        /*0034*/ 	.word	0x00000250


	//----- nvinfo : EIATTR_EXIT_INSTR_OFFSETS
	.align		4
.L_14:
        /*0038*/ 	.byte	0x04, 0x1c
        /*003a*/ 	.short	(.L_16 - .L_15)


	//   ....[0]....
.L_15:
        /*003c*/ 	.word	0x000001d0


	//   ....[1]....
        /*0040*/ 	.word	0x00000260


	//----- nvinfo : EIATTR_CRS_STACK_SIZE
	.align		4
.L_16:
        /*0044*/ 	.byte	0x04, 0x1e
        /*0046*/ 	.short	(.L_18 - .L_17)
.L_17:
        /*0048*/ 	.word	0x00000000


	//----- nvinfo : EIATTR_CBANK_PARAM_SIZE
	.align		4
.L_18:
        /*004c*/ 	.byte	0x03, 0x19
        /*004e*/ 	.short	0x0008


	//----- nvinfo : EIATTR_PARAM_CBANK
	.align		4
        /*0050*/ 	.byte	0x04, 0x0a
        /*0052*/ 	.short	(.L_20 - .L_19)
	.align		4
.L_19:
        /*0054*/ 	.word	index@(.nv.constant0._Z15armNumbWithCudaPi)
        /*0058*/ 	.short	0x0380
        /*005a*/ 	.short	0x0008


	//----- nvinfo : EIATTR_SW_WAR
	.align		4
.L_20:
        /*005c*/ 	.byte	0x04, 0x36
        /*005e*/ 	.short	(.L_22 - .L_21)
.L_21:
        /*0060*/ 	.word	0x00000008
.L_22:


//--------------------- .nv.callgraph             --------------------------
	.section	.nv.callgraph,"",@"SHT_CUDA_CALLGRAPH"
	.align	4
	.sectionentsize	8
	.align		4
        /*0000*/ 	.word	0x00000000
	.align		4
        /*0004*/ 	.word	0xffffffff
	.align		4
        /*0008*/ 	.word	index@(_Z15armNumbWithCudaPi)
	.align		4
        /*000c*/ 	.word	index@(vprintf)
	.align		4
        /*0010*/ 	.word	0x00000000
	.align		4
        /*0014*/ 	.word	0xfffffffe
	.align		4
        /*0018*/ 	.word	0x00000000
	.align		4
        /*001c*/ 	.word	0xfffffffd
	.align		4
        /*0020*/ 	.word	0x00000000
	.align		4
        /*0024*/ 	.word	0xfffffffc


//--------------------- .nv.constant4             --------------------------
	.section	.nv.constant4,"a",@progbits
	.align	8
	.align		8
.nv.constant4:
        /*0000*/ 	.dword	vprintf
	.align		8
        /*0008*/ 	.dword	$str


//--------------------- .text._Z15armNumbWithCudaPi --------------------------
	.section	.text._Z15armNumbWithCudaPi,"ax",@progbits
	.align	128
        .global         _Z15armNumbWithCudaPi
        .type           _Z15armNumbWithCudaPi,@function
        .size           _Z15armNumbWithCudaPi,(.L_x_2 - _Z15armNumbWithCudaPi)
        .other          _Z15armNumbWithCudaPi,@"STO_CUDA_ENTRY STV_DEFAULT"
_Z15armNumbWithCudaPi:
.text._Z15armNumbWithCudaPi:
[----:B------:R-:W0:Y:S01]  /*0000*/  LDC R1, c[0x0][0x37c] ;  /* 0x0000df00ff017b82 */ /* 0x000e220000000800 */
[----:B------:R-:W1:Y:S07]  /*0010*/  S2R R5, SR_TID.X ;  /* 0x0000000000057919 */ /* 0x000e6e0000002100 */
[----:B------:R-:W1:Y:S01]  /*0020*/  LDC.64 R2, c[0x0][0x380] ;  /* 0x0000e000ff027b82 */ /* 0x000e620000000a00 */
[----:B------:R-:W2:Y:S01]  /*0030*/  LDCU.64 UR4, c[0x0][0x358] ;  /* 0x00006b00ff0477ac */ /* 0x000ea20008000a00 */
[----:B0-----:R-:W-:Y:S01]  /*0040*/  IADD3 R1, PT, PT, R1, -0x8, RZ ;  /* 0xfffffff801017810 */ /* 0x001fe20007ffe0ff */
[----:B-1----:R-:W-:-:S05]  /*0050*/  IMAD.WIDE.U32 R2, R5, 0x4, R2 ;  /* 0x0000000405027825 */ /* 0x002fca00078e0002 */
[----:B--2---:R-:W2:Y:S01]  /*0060*/  LDG.E R0, desc[UR4][R2.64] ;  /* 0x0000000402007981 */ /* 0x004ea2000c1e1900 */
[----:B------:R-:W0:Y:S01]  /*0070*/  LDCU UR4, c[0x0][0x2f8] ;  /* 0x00005f00ff0477ac */ /* 0x000e220008000800 */
[----:B------:R-:W1:Y:S01]  /*0080*/  LDCU UR5, c[0x0][0x2fc] ;  /* 0x00005f80ff0577ac */ /* 0x000e620008000800 */
[----:B--2---:R-:W-:-:S04]  /*0090*/  IMAD.HI R5, R0, 0x66666667, RZ ;  /* 0x6666666700057827 */ /* 0x004fc800078e02ff */
[----:B------:R-:W-:Y:S01]  /*00a0*/  IMAD.HI R4, R0, 0x51eb851f, RZ ;  /* 0x51eb851f00047827 */ /* 0x000fe200078e02ff */
[----:B------:R-:W-:-:S04]  /*00b0*/  SHF.R.U32.HI R6, RZ, 0x1f, R5 ;  /* 0x0000001fff067819 */ /* 0x000fc80000011605 */
[----:B------:R-:W-:Y:S02]  /*00c0*/  LEA.HI.SX32 R7, R5, R6, 0x1e ;  /* 0x0000000605077211 */ /* 0x000fe400078ff2ff */
[----:B------:R-:W-:-:S03]  /*00d0*/  SHF.R.U32.HI R5, RZ, 0x1f, R4 ;  /* 0x0000001fff057819 */ /* 0x000fc60000011604 */
[----:B------:R-:W-:Y:S01]  /*00e0*/  IMAD.HI R6, R7, 0x66666667, RZ ;  /* 0x6666666707067827 */ /* 0x000fe200078e02ff */
[----:B------:R-:W-:-:S03]  /*00f0*/  LEA.HI.SX32 R5, R4, R5, 0x1b ;  /* 0x0000000504057211 */ /* 0x000fc600078fdaff */
[----:B------:R-:W-:Y:S01]  /*0100*/  IMAD R4, R7, -0xa, R0 ;  /* 0xfffffff607047824 */ /* 0x000fe200078e0200 */
[----:B------:R-:W-:Y:S01]  /*0110*/  SHF.R.U32.HI R9, RZ, 0x1f, R6 ;  /* 0x0000001fff097819 */ /* 0x000fe20000011606 */
[C---:B------:R-:W-:Y:S02]  /*0120*/  IMAD R8, R5.reuse, R5, RZ ;  /* 0x0000000505087224 */ /* 0x040fe400078e02ff */
[----:B------:R-:W-:Y:S01]  /*0130*/  IMAD R2, R4, R4, RZ ;  /* 0x0000000404027224 */ /* 0x000fe200078e02ff */
[----:B------:R-:W-:Y:S01]  /*0140*/  LEA.HI.SX32 R6, R6, R9, 0x1e ;  /* 0x0000000906067211 */ /* 0x000fe200078ff2ff */
[----:B------:R-:W-:-:S04]  /*0150*/  IMAD R5, R5, R8, RZ ;  /* 0x0000000805057224 */ /* 0x000fc800078e02ff */
[----:B------:R-:W-:Y:S02]  /*0160*/  IMAD R6, R6, -0xa, R7 ;  /* 0xfffffff606067824 */ /* 0x000fe400078e0207 */
[----:B------:R-:W-:Y:S02]  /*0170*/  IMAD R2, R4, R2, R5 ;  /* 0x0000000204027224 */ /* 0x000fe400078e0205 */
[----:B------:R-:W-:-:S04]  /*0180*/  IMAD R3, R6, R6, RZ ;  /* 0x0000000606037224 */ /* 0x000fc800078e02ff */
[----:B------:R-:W-:Y:S01]  /*0190*/  IMAD R3, R6, R3, R2 ;  /* 0x0000000306037224 */ /* 0x000fe200078e0202 */
[----:B0-----:R-:W-:-:S04]  /*01a0*/  IADD3 R6, P1, PT, R1, UR4, RZ ;  /* 0x0000000401067c10 */ /* 0x001fc8000ff3e0ff */
[----:B------:R-:W-:Y:S02]  /*01b0*/  ISETP.NE.AND P0, PT, R3, R0, PT ;  /* 0x000000000300720c */ /* 0x000fe40003f05270 */
[----:B-1----:R-:W-:-:S11]  /*01c0*/  IADD3.X R7, PT, PT, RZ, UR5, RZ, P1, !PT ;  /* 0x00000005ff077c10 */ /* 0x002fd60008ffe4ff */
[----:B------:R-:W-:Y:S05]  /*01d0*/  @P0 EXIT ;  /* 0x000000000000094d */ /* 0x000fea0003800000 */
[----:B------:R-:W-:Y:S01]  /*01e0*/  MOV R2, 0x0 ;  /* 0x0000000000027802 */ /* 0x000fe20000000f00 */
[----:B------:R0:W-:Y:S01]  /*01f0*/  STL [R1], R0 ;  /* 0x0000000001007387 */ /* 0x0001e20000100800 */
[----:B------:R-:W1:Y:S04]  /*0200*/  LDCU.64 UR4, c[0x4][0x8] ;  /* 0x01000100ff0477ac */ /* 0x000e680008000a00 */
[----:B------:R-:W2:Y:S01]  /*0210*/  LDC.64 R2, c[0x4][R2] ;  /* 0x0100000002027b82 */ /* 0x000ea20000000a00 */
[----:B-1----:R-:W-:Y:S02]  /*0220*/  MOV R4, UR4 ;  /* 0x0000000400047c02 */ /* 0x002fe40008000f00 */
[----:B0-----:R-:W-:-:S07]  /*0230*/  MOV R5, UR5 ;  /* 0x0000000500057c02 */ /* 0x001fce0008000f00 */
[----:B------:R-:W-:-:S07]  /*0240*/  LEPC R20, `(.L_x_0) ;  /* 0x000000001014794e */ /* 0x000fce0000000000 */
[----:B--2---:R-:W-:Y:S05]  /*0250*/  CALL.ABS.NOINC R2 ;  /* 0x0000000002007343 */ /* 0x004fea0003c00000 */
.L_x_0:
[----:B------:R-:W-:Y:S05]  /*0260*/  EXIT ;  /* 0x000000000000794d */ /* 0x000fea0003800000 */
.L_x_1:
[----:B------:R-:W-:-:S00]  /*0270*/  BRA `(.L_x_1) ;  /* 0xfffffffc00fc7947 */ /* 0x000fc0000383ffff */
[----:B------:R-:W-:-:S00]  /*0280*/  NOP ;  /* 0x0000000000007918 */ /* 0x000fc00000000000 */
[----:B------:R-:W-:-:S00]  /*0290*/  NOP ;  /* 0x0000000000007918 */ /* 0x000fc00000000000 */
[----:B------:R-:W-:-:S00]  /*02a0*/  NOP ;  /* 0x0000000000007918 */ /* 0x000fc00000000000 */
[----:B------:R-:W-:-:S00]  /*02b0*/  NOP ;  /* 0x0000000000007918 */ /* 0x000fc00000000000 */
[----:B------:R-:W-:-:S00]  /*02c0*/  NOP ;  /* 0x0000000000007918 */ /* 0x000fc00000000000 */
[----:B------:R-:W-:-:S00]  /*02d0*/  NOP ;  /* 0x0000000000007918 */ /* 0x000fc00000000000 */
[----:B------:R-:W-:-:S00]  /*02e0*/  NOP ;  /* 0x0000000000007918 */ /* 0x000fc00000000000 */
[----:B------:R-:W-:-:S00]  /*02f0*/  NOP ;  /* 0x0000000000007918 */ /* 0x000fc00000000000 */
.L_x_2:


//--------------------- .nv.global.init           --------------------------
	.section	.nv.global.init,"aw",@progbits
.nv.global.init:
	.type		$str,@object
	.size		$str,(.L_0 - $str)
$str:
        /*0000*/ 	.byte	0x25, 0x64, 0x20, 0x20, 0x00
.L_0:


//--------------------- .nv.shared.reserved.0     --------------------------
	.section	.nv.shared.reserved.0,"aw",@nobits
	.weak		__nv_reservedSMEM_offset_0_alias
	.size		__nv_reservedSMEM_offset_0_alias, 0, 64
	.other		__nv_reservedSMEM_offset_0_alias,@"STO_CUDA_RESERVED_SHARED STV_DEFAULT"
__nv_reservedSMEM_offset_0_alias:
	.zero		0
	.zero		64


//--------------------- .nv.constant0._Z15armNumbWithCudaPi --------------------------
	.section	.nv.constant0._Z15armNumbWithCudaPi,"a",@progbits
	.sectionflags	@""
	.align	4
.nv.constant0._Z15armNumbWithCudaPi:
	.zero		904


//--------------------- SYMBOLS --------------------------

	.type		.nv.reservedSmem.offset0,@object
	.size		.nv.reservedSmem.offset0,0x4
	.type		vprintf,@function
